	.headerflags	@"EF_CUDA_TEXMODE_UNIFIED EF_CUDA_64BIT_ADDRESS EF_CUDA_ACCELERATORS EF_CUDA_SM90 EF_CUDA_VIRTUAL_SM(EF_CUDA_SM90)"
	.elftype	@"ET_EXEC"


//--------------------- .nv.info                  --------------------------
	.section	.nv.info,"",@"SHT_CUDA_INFO"
	.align	4


	//----- nvinfo : EIATTR_REGCOUNT
	.align		4
        /*0000*/ 	.byte	0x04, 0x2f
        /*0002*/ 	.short	(.L_1 - .L_0)
	.align		4
.L_0:
        /*0004*/ 	.word	index@(triton_poi_fused__log_softmax_add_1)
        /*0008*/ 	.word	0x00000016


	//----- nvinfo : EIATTR_MIN_STACK_SIZE
	.align		4
.L_1:
        /*000c*/ 	.byte	0x04, 0x12
        /*000e*/ 	.short	(.L_3 - .L_2)
	.align		4
.L_2:
        /*0010*/ 	.word	index@(triton_poi_fused__log_softmax_add_1)
        /*0014*/ 	.word	0x00000000


	//----- nvinfo : EIATTR_FRAME_SIZE
	.align		4
.L_3:
        /*0018*/ 	.byte	0x04, 0x11
        /*001a*/ 	.short	(.L_5 - .L_4)
	.align		4
.L_4:
        /*001c*/ 	.word	index@(triton_poi_fused__log_softmax_add_1)
        /*0020*/ 	.word	0x00000000


	//----- nvinfo : EIATTR_MIN_STACK_SIZE
	.align		4
.L_5:
        /*0024*/ 	.byte	0x04, 0x12
        /*0026*/ 	.short	(.L_7 - .L_6)
	.align		4
.L_6:
        /*0028*/ 	.word	index@(triton_poi_fused__log_softmax_add_1)
        /*002c*/ 	.word	0x00000000
.L_7:


//--------------------- .nv.info.triton_poi_fused__log_softmax_add_1 --------------------------
	.section	.nv.info.triton_poi_fused__log_softmax_add_1,"",@"SHT_CUDA_INFO"
	.sectionflags	@""
	.align	4


	//----- nvinfo : EIATTR_CUDA_API_VERSION
	.align		4
        /*0000*/ 	.byte	0x04, 0x37
        /*0002*/ 	.short	(.L_9 - .L_8)
.L_8:
        /*0004*/ 	.word	0x0000007c


	//----- nvinfo : EIATTR_KPARAM_INFO
	.align		4
.L_9:
        /*0008*/ 	.byte	0x04, 0x17
        /*000a*/ 	.short	(.L_11 - .L_10)
.L_10:
        /*000c*/ 	.word	0x00000000
        /*0010*/ 	.short	0x0003
        /*0012*/ 	.short	0x0018
        /*0014*/ 	.byte	0x00, 0xf0, 0x11, 0x00


	//----- nvinfo : EIATTR_KPARAM_INFO
	.align		4
.L_11:
        /*0018*/ 	.byte	0x04, 0x17
        /*001a*/ 	.short	(.L_13 - .L_12)
.L_12:
        /*001c*/ 	.word	0x00000000
        /*0020*/ 	.short	0x0002
        /*0022*/ 	.short	0x0010
        /*0024*/ 	.byte	0x00, 0xf4, 0x21, 0x00


	//----- nvinfo : EIATTR_KPARAM_INFO
	.align		4
.L_13:
        /*0028*/ 	.byte	0x04, 0x17
        /*002a*/ 	.short	(.L_15 - .L_14)
.L_14:
        /*002c*/ 	.word	0x00000000
        /*0030*/ 	.short	0x0001
        /*0032*/ 	.short	0x0008
        /*0034*/ 	.byte	0x00, 0xf4, 0x21, 0x00


	//----- nvinfo : EIATTR_KPARAM_INFO
	.align		4
.L_15:
        /*0038*/ 	.byte	0x04, 0x17
        /*003a*/ 	.short	(.L_17 - .L_16)
.L_16:
        /*003c*/ 	.word	0x00000000
        /*0040*/ 	.short	0x0000
        /*0042*/ 	.short	0x0000
        /*0044*/ 	.byte	0x00, 0xf4, 0x21, 0x00


	//----- nvinfo : EIATTR_SPARSE_MMA_MASK
	.align		4
.L_17:
        /*0048*/ 	.byte	0x03, 0x50
        /*004a*/ 	.short	0x0000


	//----- nvinfo : EIATTR_MAXREG_COUNT
	.align		4
        /*004c*/ 	.byte	0x03, 0x1b
        /*004e*/ 	.short	0x00ff


	//----- nvinfo : EIATTR_EXIT_INSTR_OFFSETS
	.align		4
        /*0050*/ 	.byte	0x04, 0x1c
        /*0052*/ 	.short	(.L_19 - .L_18)


	//   ....[0]....
.L_18:
        /*0054*/ 	.word	0x00000220


	//   ....[1]....
        /*0058*/ 	.word	0x00000240


	//----- nvinfo : EIATTR_REQNTID
	.align		4
.L_19:
        /*005c*/ 	.byte	0x04, 0x10
        /*005e*/ 	.short	(.L_21 - .L_20)
.L_20:
        /*0060*/ 	.word	0x00000020
        /*0064*/ 	.word	0x00000001
        /*0068*/ 	.word	0x00000001


	//----- nvinfo : EIATTR_CBANK_PARAM_SIZE
	.align		4
.L_21:
        /*006c*/ 	.byte	0x03, 0x19
        /*006e*/ 	.short	0x001c


	//----- nvinfo : EIATTR_PARAM_CBANK
	.align		4
        /*0070*/ 	.byte	0x04, 0x0a
        /*0072*/ 	.short	(.L_23 - .L_22)
	.align		4
.L_22:
        /*0074*/ 	.word	index@(.nv.constant0.triton_poi_fused__log_softmax_add_1)
        /*0078*/ 	.short	0x0210
        /*007a*/ 	.short	0x001c


	//----- nvinfo : EIATTR_SW_WAR
	.align		4
.L_23:
        /*007c*/ 	.byte	0x04, 0x36
        /*007e*/ 	.short	(.L_25 - .L_24)
.L_24:
        /*0080*/ 	.word	0x00000008
.L_25:


//--------------------- .nv.callgraph             --------------------------
	.section	.nv.callgraph,"",@"SHT_CUDA_CALLGRAPH"
	.align	4
	.sectionentsize	8
	.align		4
        /*0000*/ 	.word	0x00000000
	.align		4
        /*0004*/ 	.word	0xffffffff
	.align		4
        /*0008*/ 	.word	0x00000000
	.align		4
        /*000c*/ 	.word	0xfffffffe
	.align		4
        /*0010*/ 	.word	0x00000000
	.align		4
        /*0014*/ 	.word	0xfffffffd
	.align		4
        /*0018*/ 	.word	0x00000000
	.align		4
        /*001c*/ 	.word	0xfffffffc


//--------------------- .text.triton_poi_fused__log_softmax_add_1 --------------------------
	.section	.text.triton_poi_fused__log_softmax_add_1,"ax",@progbits
	.align	128
        .global         triton_poi_fused__log_softmax_add_1
        .type           triton_poi_fused__log_softmax_add_1,@function
        .size           triton_poi_fused__log_softmax_add_1,(.L_x_1 - triton_poi_fused__log_softmax_add_1)
        .other          triton_poi_fused__log_softmax_add_1,@"STO_CUDA_ENTRY STV_DEFAULT"
triton_poi_fused__log_softmax_add_1:
.text.triton_poi_fused__log_softmax_add_1:
[----:B------:R-:W0:Y:S02]  /*0000*/  LDC R1, c[0x0][0x28] ;  /* 0x00000a00ff017b82 */ /* 0x000e240000000800 */
[----:B------:R-:W1:Y:S01]  /*0010*/  S2R R0, SR_TID.X ;  /* 0x0000000000007919 */ /* 0x000e620000002100 */
[----:B------:R-:W2:Y:S01]  /*0020*/  LDC.64 R2, c[0x0][0x210] ;  /* 0x00008400ff027b82 */ /* 0x000ea20000000a00 */
[----:B------:R-:W-:Y:S01]  /*0030*/  IMAD.MOV.U32 R12, RZ, RZ, RZ ;  /* 0x000000ffff0c7224 */ /* 0x000fe200078e00ff */
[----:B------:R-:W-:Y:S01]  /*0040*/  ULDC.64 UR4, c[0x0][0x208] ;  /* 0x0000820000047ab9 */ /* 0x000fe20000000a00 */
[----:B------:R-:W3:Y:S05]  /*0050*/  S2R R13, SR_CTAID.X ;  /* 0x00000000000d7919 */ /* 0x000eea0000002500 */
[----:B------:R-:W4:Y:S08]  /*0060*/  LDC.64 R8, c[0x0][0x218] ;  /* 0x00008600ff087b82 */ /* 0x000f300000000a00 */
[----:B------:R-:W5:Y:S01]  /*0070*/  LDC.64 R4, c[0x0][0x218] ;  /* 0x00008600ff047b82 */ /* 0x000f620000000a00 */
[----:B-1----:R-:W-:Y:S01]  /*0080*/  LOP3.LUT R0, R0, 0x1f, RZ, 0xc0, !PT ;  /* 0x0000001f00007812 */ /* 0x002fe200078ec0ff */
[----:B----4-:R-:W4:Y:S04]  /*0090*/  LDG.E R17, desc[UR4][R8.64] ;  /* 0x0000000408117981 */ /* 0x010f28000c1e1900 */
[----:B---3--:R-:W-:Y:S01]  /*00a0*/  IMAD R13, R13, 0x20, R0 ;  /* 0x000000200d0d7824 */ /* 0x008fe200078e0200 */
[----:B------:R-:W-:Y:S01]  /*00b0*/  CS2R R14, SRZ ;  /* 0x00000000000e7805 */ /* 0x000fe2000001ff00 */
[----:B------:R-:W3:Y:S03]  /*00c0*/  LDG.E R19, desc[UR4][R8.64+0x4] ;  /* 0x0000040408137981 */ /* 0x000ee6000c1e1900 */
[----:B------:R-:W-:-:S02]  /*00d0*/  LEA.HI R0, R13, R13, RZ, 0x1 ;  /* 0x0000000d0d007211 */ /* 0x000fc400078f08ff */
[----:B------:R-:W-:Y:S02]  /*00e0*/  ISETP.GE.AND P2, PT, R13, 0x20, PT ;  /* 0x000000200d00780c */ /* 0x000fe40003f46270 */
[----:B------:R-:W-:-:S05]  /*00f0*/  LOP3.LUT R0, R0, 0xfffffffe, RZ, 0xc0, !PT ;  /* 0xfffffffe00007812 */ /* 0x000fca00078ec0ff */
[----:B--2---:R-:W-:-:S06]  /*0100*/  IMAD.WIDE R6, R0, 0x4, R2 ;  /* 0x0000000400067825 */ /* 0x004fcc00078e0202 */
[----:B------:R-:W4:Y:S01]  /*0110*/  @!P2 LDG.E.EL R12, desc[UR4][R6.64] ;  /* 0x00000004060ca981 */ /* 0x000f22000c2e1900 */
[----:B------:R-:W-:Y:S01]  /*0120*/  IADD3 R11, R13, -R0, RZ ;  /* 0x800000000d0b7210 */ /* 0x000fe20007ffe0ff */
[----:B------:R-:W-:Y:S02]  /*0130*/  HFMA2.MMA R0, -RZ, RZ, 0, 0 ;  /* 0x00000000ff007435 */ /* 0x000fe400000001ff */
[----:B------:R1:W3:Y:S01]  /*0140*/  @!P2 LDG.E.EL R14, desc[UR4][R6.64+0x4] ;  /* 0x00000404060ea981 */ /* 0x0002e2000c2e1900 */
[----:B------:R-:W-:-:S04]  /*0150*/  IMAD.WIDE R2, R13, 0x4, R2 ;  /* 0x000000040d027825 */ /* 0x000fc800078e0202 */
[----:B-----5:R-:W-:Y:S02]  /*0160*/  IMAD.WIDE R4, R11, 0x4, R4 ;  /* 0x000000040b047825 */ /* 0x020fe400078e0204 */
[----:B------:R-:W1:Y:S01]  /*0170*/  LDC.64 R10, c[0x0][0x220] ;  /* 0x00008800ff0a7b82 */ /* 0x000e620000000a00 */
[----:B------:R-:W2:Y:S04]  /*0180*/  @!P2 LDG.E R0, desc[UR4][R2.64] ;  /* 0x000000040200a981 */ /* 0x000ea8000c1e1900 */
[----:B------:R-:W2:Y:S01]  /*0190*/  @!P2 LDG.E.EL R15, desc[UR4][R4.64] ;  /* 0x00000004040fa981 */ /* 0x000ea2000c2e1900 */
[----:B-1----:R-:W-:-:S04]  /*01a0*/  IMAD.WIDE R6, R13, 0x4, R10 ;  /* 0x000000040d067825 */ /* 0x002fc800078e020a */
[----:B----4-:R-:W-:-:S05]  /*01b0*/  FADD R17, R17, R12 ;  /* 0x0000000c11117221 */ /* 0x010fca0000000000 */
[----:B------:R-:W-:Y:S01]  /*01c0*/  FSETP.NAN.AND P1, PT, R17, R17, PT ;  /* 0x000000111100720b */ /* 0x000fe20003f28000 */
[----:B---3--:R-:W-:-:S05]  /*01d0*/  FADD R14, R19, R14 ;  /* 0x0000000e130e7221 */ /* 0x008fca0000000000 */
[----:B------:R-:W-:Y:S01]  /*01e0*/  FSETP.GT.AND P0, PT, R17, R14, PT ;  /* 0x0000000e1100720b */ /* 0x000fe20003f04000 */
[----:B--2---:R-:W-:-:S06]  /*01f0*/  FADD R0, R15, R0 ;  /* 0x000000000f007221 */ /* 0x004fcc0000000000 */
[----:B------:R-:W-:-:S05]  /*0200*/  @!P1 FSEL R17, R17, R14, P0 ;  /* 0x0000000e11119208 */ /* 0x000fca0000000000 */
[----:B------:R-:W-:Y:S01]  /*0210*/  FADD R17, R0, -R17 ;  /* 0x8000001100117221 */ /* 0x000fe20000000000 */
[----:B------:R-:W-:Y:S06]  /*0220*/  @P2 EXIT ;  /* 0x000000000000294d */ /* 0x000fec0003800000 */
[----:B------:R-:W-:Y:S01]  /*0230*/  STG.E desc[UR4][R6.64], R17 ;  /* 0x0000001106007986 */ /* 0x000fe2000c101904 */
[----:B------:R-:W-:Y:S05]  /*0240*/  EXIT ;  /* 0x000000000000794d */ /* 0x000fea0003800000 */
.L_x_0:
[----:B------:R-:W-:-:S00]  /*0250*/  BRA `(.L_x_0) ;  /* 0xfffffffc00fc7947 */ /* 0x000fc0000383ffff */
[----:B------:R-:W-:-:S00]  /*0260*/  NOP ;  /* 0x0000000000007918 */ /* 0x000fc00000000000 */
        /* <DEDUP_REMOVED lines=9> */
.L_x_1:


//--------------------- .nv.constant0.triton_poi_fused__log_softmax_add_1 --------------------------
	.section	.nv.constant0.triton_poi_fused__log_softmax_add_1,"a",@progbits
	.sectionflags	@""
	.align	4
.nv.constant0.triton_poi_fused__log_softmax_add_1:
	.zero		556
